//
// Generated by NVIDIA NVVM Compiler
//
// Compiler Build ID: CL-36424714
// Cuda compilation tools, release 13.0, V13.0.88
// Based on NVVM 20.0.0
//

.version 9.0
.target sm_100
.address_size 64

	// .globl	_Z4spmvPiS_PdS0_S0_iii
.extern .shared .align 16 .b8 shared_mem[];

.visible .entry _Z4spmvPiS_PdS0_S0_iii(
	.param .u64 .ptr .align 1 _Z4spmvPiS_PdS0_S0_iii_param_0,
	.param .u64 .ptr .align 1 _Z4spmvPiS_PdS0_S0_iii_param_1,
	.param .u64 .ptr .align 1 _Z4spmvPiS_PdS0_S0_iii_param_2,
	.param .u64 .ptr .align 1 _Z4spmvPiS_PdS0_S0_iii_param_3,
	.param .u64 .ptr .align 1 _Z4spmvPiS_PdS0_S0_iii_param_4,
	.param .u32 _Z4spmvPiS_PdS0_S0_iii_param_5,
	.param .u32 _Z4spmvPiS_PdS0_S0_iii_param_6,
	.param .u32 _Z4spmvPiS_PdS0_S0_iii_param_7
)
{
	.reg .pred 	%p<30>;
	.reg .b32 	%r<96>;
	.reg .b64 	%rd<44>;
	.reg .b64 	%fd<56>;

	ld.param.u64 	%rd5, [_Z4spmvPiS_PdS0_S0_iii_param_0];
	ld.param.u64 	%rd8, [_Z4spmvPiS_PdS0_S0_iii_param_1];
	ld.param.u64 	%rd9, [_Z4spmvPiS_PdS0_S0_iii_param_2];
	ld.param.u64 	%rd6, [_Z4spmvPiS_PdS0_S0_iii_param_3];
	ld.param.u64 	%rd7, [_Z4spmvPiS_PdS0_S0_iii_param_4];
	ld.param.u32 	%r36, [_Z4spmvPiS_PdS0_S0_iii_param_5];
	cvta.to.global.u64 	%rd1, %rd9;
	cvta.to.global.u64 	%rd2, %rd8;
	mov.u32 	%r1, %ctaid.x;
	mov.u32 	%r37, %tid.x;
	setp.ge.s32 	%p1, %r1, %r36;
	setp.gt.u32 	%p2, %r37, 31;
	or.pred  	%p3, %p1, %p2;
	@%p3 bra 	$L__BB0_31;
	cvta.to.global.u64 	%rd10, %rd5;
	mul.wide.u32 	%rd11, %r1, 4;
	add.s64 	%rd12, %rd10, %rd11;
	ld.global.u32 	%r3, [%rd12];
	ld.global.u32 	%r4, [%rd12+4];
	sub.s32 	%r38, %r4, %r3;
	setp.lt.s32 	%p4, %r38, 1;
	mov.f64 	%fd47, 0d0000000000000000;
	@%p4 bra 	$L__BB0_29;
	shl.b32 	%r40, %r37, 2;
	mov.u32 	%r41, shared_mem;
	add.s32 	%r5, %r41, %r40;
	shl.b32 	%r42, %r37, 3;
	add.s32 	%r43, %r41, %r42;
	add.s32 	%r6, %r43, 128;
	not.b32 	%r44, %r3;
	add.s32 	%r45, %r4, %r44;
	shr.u32 	%r46, %r45, 5;
	add.s32 	%r7, %r46, 1;
	and.b32  	%r8, %r7, 3;
	setp.lt.u32 	%p5, %r45, 96;
	mov.f64 	%fd47, 0d0000000000000000;
	mov.b32 	%r92, 0;
	@%p5 bra 	$L__BB0_22;
	add.s32 	%r90, %r38, -32;
	add.s32 	%r89, %r37, %r3;
	and.b32  	%r49, %r7, 268435452;
	neg.s32 	%r88, %r49;
	mov.f64 	%fd47, 0d0000000000000000;
	mov.b32 	%r91, 64;
$L__BB0_4:
	add.s32 	%r50, %r90, 32;
	min.s32 	%r16, %r50, 32;
	setp.ge.s32 	%p6, %r37, %r16;
	@%p6 bra 	$L__BB0_6;
	mul.wide.s32 	%rd13, %r89, 4;
	add.s64 	%rd14, %rd2, %rd13;
	ld.global.u32 	%r51, [%rd14];
	st.shared.u32 	[%r5], %r51;
	mul.wide.s32 	%rd15, %r89, 8;
	add.s64 	%rd16, %rd1, %rd15;
	ld.global.f64 	%fd21, [%rd16];
	st.shared.f64 	[%r6], %fd21;
$L__BB0_6:
	setp.ge.s32 	%p7, %r37, %r16;
	bar.warp.sync 	-1;
	@%p7 bra 	$L__BB0_8;
	ld.shared.f64 	%fd23, [%r6];
	ld.shared.u32 	%r52, [%r5];
	mul.wide.s32 	%rd18, %r52, 8;
	add.s64 	%rd17, %rd6, %rd18;
	// begin inline asm
	ld.global.nc.f64 %fd22, [%rd17];
	// end inline asm
	fma.rn.f64 	%fd47, %fd23, %fd22, %fd47;
$L__BB0_8:
	bar.warp.sync 	-1;
	min.s32 	%r17, %r90, 32;
	setp.ge.s32 	%p8, %r37, %r17;
	@%p8 bra 	$L__BB0_10;
	add.s32 	%r53, %r89, 32;
	mul.wide.s32 	%rd19, %r53, 4;
	add.s64 	%rd20, %rd2, %rd19;
	ld.global.u32 	%r54, [%rd20];
	st.shared.u32 	[%r5], %r54;
	mul.wide.s32 	%rd21, %r53, 8;
	add.s64 	%rd22, %rd1, %rd21;
	ld.global.f64 	%fd24, [%rd22];
	st.shared.f64 	[%r6], %fd24;
$L__BB0_10:
	setp.ge.s32 	%p9, %r37, %r17;
	bar.warp.sync 	-1;
	@%p9 bra 	$L__BB0_12;
	ld.shared.f64 	%fd26, [%r6];
	ld.shared.u32 	%r55, [%r5];
	mul.wide.s32 	%rd24, %r55, 8;
	add.s64 	%rd23, %rd6, %rd24;
	// begin inline asm
	ld.global.nc.f64 %fd25, [%rd23];
	// end inline asm
	fma.rn.f64 	%fd47, %fd26, %fd25, %fd47;
$L__BB0_12:
	bar.warp.sync 	-1;
	add.s32 	%r56, %r90, -32;
	min.s32 	%r18, %r56, 32;
	setp.ge.s32 	%p10, %r37, %r18;
	@%p10 bra 	$L__BB0_14;
	add.s32 	%r57, %r89, 64;
	mul.wide.s32 	%rd25, %r57, 4;
	add.s64 	%rd26, %rd2, %rd25;
	ld.global.u32 	%r58, [%rd26];
	st.shared.u32 	[%r5], %r58;
	mul.wide.s32 	%rd27, %r57, 8;
	add.s64 	%rd28, %rd1, %rd27;
	ld.global.f64 	%fd27, [%rd28];
	st.shared.f64 	[%r6], %fd27;
$L__BB0_14:
	setp.ge.s32 	%p11, %r37, %r18;
	bar.warp.sync 	-1;
	@%p11 bra 	$L__BB0_16;
	ld.shared.f64 	%fd29, [%r6];
	ld.shared.u32 	%r59, [%r5];
	mul.wide.s32 	%rd30, %r59, 8;
	add.s64 	%rd29, %rd6, %rd30;
	// begin inline asm
	ld.global.nc.f64 %fd28, [%rd29];
	// end inline asm
	fma.rn.f64 	%fd47, %fd29, %fd28, %fd47;
$L__BB0_16:
	bar.warp.sync 	-1;
	add.s32 	%r60, %r90, -64;
	min.s32 	%r19, %r60, 32;
	setp.ge.s32 	%p12, %r37, %r19;
	@%p12 bra 	$L__BB0_18;
	add.s32 	%r61, %r89, 96;
	mul.wide.s32 	%rd31, %r61, 4;
	add.s64 	%rd32, %rd2, %rd31;
	ld.global.u32 	%r62, [%rd32];
	st.shared.u32 	[%r5], %r62;
	mul.wide.s32 	%rd33, %r61, 8;
	add.s64 	%rd34, %rd1, %rd33;
	ld.global.f64 	%fd30, [%rd34];
	st.shared.f64 	[%r6], %fd30;
$L__BB0_18:
	setp.ge.s32 	%p13, %r37, %r19;
	bar.warp.sync 	-1;
	@%p13 bra 	$L__BB0_20;
	ld.shared.f64 	%fd32, [%r6];
	ld.shared.u32 	%r63, [%r5];
	mul.wide.s32 	%rd36, %r63, 8;
	add.s64 	%rd35, %rd6, %rd36;
	// begin inline asm
	ld.global.nc.f64 %fd31, [%rd35];
	// end inline asm
	fma.rn.f64 	%fd47, %fd32, %fd31, %fd47;
$L__BB0_20:
	bar.warp.sync 	-1;
	add.s32 	%r91, %r91, 128;
	add.s32 	%r90, %r90, -128;
	add.s32 	%r89, %r89, 128;
	add.s32 	%r88, %r88, 4;
	setp.ne.s32 	%p14, %r88, 0;
	@%p14 bra 	$L__BB0_4;
	add.s32 	%r92, %r91, -64;
$L__BB0_22:
	setp.eq.s32 	%p15, %r8, 0;
	@%p15 bra 	$L__BB0_29;
	add.s32 	%r64, %r37, %r92;
	add.s32 	%r95, %r64, %r3;
	sub.s32 	%r65, %r4, %r92;
	sub.s32 	%r94, %r65, %r3;
	neg.s32 	%r93, %r8;
$L__BB0_24:
	.pragma "nounroll";
	mul.wide.s32 	%rd37, %r95, 8;
	add.s64 	%rd3, %rd1, %rd37;
	mul.wide.s32 	%rd38, %r95, 4;
	add.s64 	%rd4, %rd2, %rd38;
	min.s32 	%r32, %r94, 32;
	setp.ge.s32 	%p16, %r37, %r32;
	@%p16 bra 	$L__BB0_26;
	ld.global.u32 	%r66, [%rd4];
	st.shared.u32 	[%r5], %r66;
	ld.global.f64 	%fd33, [%rd3];
	st.shared.f64 	[%r6], %fd33;
$L__BB0_26:
	setp.ge.s32 	%p17, %r37, %r32;
	bar.warp.sync 	-1;
	@%p17 bra 	$L__BB0_28;
	ld.shared.f64 	%fd35, [%r6];
	ld.shared.u32 	%r67, [%r5];
	mul.wide.s32 	%rd40, %r67, 8;
	add.s64 	%rd39, %rd6, %rd40;
	// begin inline asm
	ld.global.nc.f64 %fd34, [%rd39];
	// end inline asm
	fma.rn.f64 	%fd47, %fd35, %fd34, %fd47;
$L__BB0_28:
	bar.warp.sync 	-1;
	add.s32 	%r95, %r95, 32;
	add.s32 	%r94, %r94, -32;
	add.s32 	%r93, %r93, 1;
	setp.ne.s32 	%p18, %r93, 0;
	@%p18 bra 	$L__BB0_24;
$L__BB0_29:
	// begin inline asm
	mov.b64 {%r68,%r69}, %fd47;
	// end inline asm
	shfl.sync.down.b32	%r71|%p19, %r69, 16, 31, -1;
	shfl.sync.down.b32	%r70|%p20, %r68, 16, 31, -1;
	// begin inline asm
	mov.b64 %fd37, {%r70,%r71};
	// end inline asm
	add.f64 	%fd38, %fd47, %fd37;
	// begin inline asm
	mov.b64 {%r72,%r73}, %fd38;
	// end inline asm
	shfl.sync.down.b32	%r75|%p21, %r73, 8, 31, -1;
	shfl.sync.down.b32	%r74|%p22, %r72, 8, 31, -1;
	// begin inline asm
	mov.b64 %fd39, {%r74,%r75};
	// end inline asm
	add.f64 	%fd40, %fd38, %fd39;
	// begin inline asm
	mov.b64 {%r76,%r77}, %fd40;
	// end inline asm
	shfl.sync.down.b32	%r79|%p23, %r77, 4, 31, -1;
	shfl.sync.down.b32	%r78|%p24, %r76, 4, 31, -1;
	// begin inline asm
	mov.b64 %fd41, {%r78,%r79};
	// end inline asm
	add.f64 	%fd42, %fd40, %fd41;
	// begin inline asm
	mov.b64 {%r80,%r81}, %fd42;
	// end inline asm
	shfl.sync.down.b32	%r83|%p25, %r81, 2, 31, -1;
	shfl.sync.down.b32	%r82|%p26, %r80, 2, 31, -1;
	// begin inline asm
	mov.b64 %fd43, {%r82,%r83};
	// end inline asm
	add.f64 	%fd44, %fd42, %fd43;
	// begin inline asm
	mov.b64 {%r84,%r85}, %fd44;
	// end inline asm
	shfl.sync.down.b32	%r87|%p27, %r85, 1, 31, -1;
	shfl.sync.down.b32	%r86|%p28, %r84, 1, 31, -1;
	// begin inline asm
	mov.b64 %fd45, {%r86,%r87};
	// end inline asm
	add.f64 	%fd16, %fd44, %fd45;
	setp.ne.s32 	%p29, %r37, 0;
	@%p29 bra 	$L__BB0_31;
	cvta.to.global.u64 	%rd41, %rd7;
	mul.wide.u32 	%rd42, %r1, 8;
	add.s64 	%rd43, %rd41, %rd42;
	st.global.f64 	[%rd43], %fd16;
$L__BB0_31:
	ret;

}


// ===== COMPILED SASS (sm_100) =====

	.target	sm_100

	.elftype	@"ET_EXEC"


//--------------------- .note.nv.tkinfo           --------------------------
	.section	.note.nv.tkinfo,"",@"SHT_NOTE"
	.sectionflags	@"SHF_NOTE_NV_TKINFO"
	.tkinfo
        /*0018*/ 	.word	0x00000002
        /*0030*/ 	.string	""
        /*0030*/ 	.string	"ptxas"
        /*0030*/ 	.string	"Cuda compilation tools, release 13.0, V13.0.88"
        /*0030*/ 	.string	"Build cuda_13.0.r13.0/compiler.36424714_0"
        /*0030*/ 	.string	"-arch sm_100 -m 64 "



//--------------------- .note.nv.cuinfo           --------------------------
	.section	.note.nv.cuinfo,"",@"SHT_NOTE"
	.sectionflags	@"SHF_NOTE_NV_CUINFO"
        /*0018*/ 	.short	0x0002
        /*001a*/ 	.short	0x0064
        /*001c*/ 	.short	0x0082
	.zero		2


//--------------------- .nv.info                  --------------------------
	.section	.nv.info,"",@"SHT_CUDA_INFO"
	.align	4


	//----- nvinfo : EIATTR_REGCOUNT
	.align		4
        /*0000*/ 	.byte	0x04, 0x2f
        /*0002*/ 	.short	(.L_1 - .L_0)
	.align		4
.L_0:
        /*0004*/ 	.word	index@(_Z4spmvPiS_PdS0_S0_iii)
        /*0008*/ 	.word	0x00000020


	//----- nvinfo : EIATTR_FRAME_SIZE
	.align		4
.L_1:
        /*000c*/ 	.byte	0x04, 0x11
        /*000e*/ 	.short	(.L_3 - .L_2)
	.align		4
.L_2:
        /*0010*/ 	.word	index@(_Z4spmvPiS_PdS0_S0_iii)
        /*0014*/ 	.word	0x00000000


	//----- nvinfo : EIATTR_MIN_STACK_SIZE
	.align		4
.L_3:
        /*0018*/ 	.byte	0x04, 0x12
        /*001a*/ 	.short	(.L_5 - .L_4)
	.align		4
.L_4:
        /*001c*/ 	.word	index@(_Z4spmvPiS_PdS0_S0_iii)
        /*0020*/ 	.word	0x00000000
.L_5:


//--------------------- .nv.compat                --------------------------
	.section	.nv.compat,"",@"SHT_CUDA_COMPAT_INFO"
	.align	4
        /*0000*/ 	.byte	0x02, 0x09, 0x00, 0x00, 0x02, 0x02, 0x01, 0x00, 0x02, 0x05, 0x05, 0x00, 0x03, 0x07, 0x01, 0x01
        /*0010*/ 	.byte	0x02, 0x03, 0x00, 0x00, 0x02, 0x06, 0x01, 0x00, 0x04, 0x0b, 0x08, 0x00, 0x01, 0x00, 0x00, 0x00
        /*0020*/ 	.byte	0x00, 0x00, 0x00, 0x00


//--------------------- .nv.info._Z4spmvPiS_PdS0_S0_iii --------------------------
	.section	.nv.info._Z4spmvPiS_PdS0_S0_iii,"",@"SHT_CUDA_INFO"
	.sectionflags	@""
	.align	4


	//----- nvinfo : EIATTR_CUDA_API_VERSION
	.align		4
        /*0000*/ 	.byte	0x04, 0x37
        /*0002*/ 	.short	(.L_7 - .L_6)
.L_6:
        /*0004*/ 	.word	0x00000082


	//----- nvinfo : EIATTR_KPARAM_INFO
	.align		4
.L_7:
        /*0008*/ 	.byte	0x04, 0x17
        /*000a*/ 	.short	(.L_9 - .L_8)
.L_8:
        /*000c*/ 	.word	0x00000000
        /*0010*/ 	.short	0x0007
        /*0012*/ 	.short	0x0030
        /*0014*/ 	.byte	0x00, 0xf0, 0x11, 0x00


	//----- nvinfo : EIATTR_KPARAM_INFO
	.align		4
.L_9:
        /*0018*/ 	.byte	0x04, 0x17
        /*001a*/ 	.short	(.L_11 - .L_10)
.L_10:
        /*001c*/ 	.word	0x00000000
        /*0020*/ 	.short	0x0006
        /*0022*/ 	.short	0x002c
        /*0024*/ 	.byte	0x00, 0xf0, 0x11, 0x00


	//----- nvinfo : EIATTR_KPARAM_INFO
	.align		4
.L_11:
        /*0028*/ 	.byte	0x04, 0x17
        /*002a*/ 	.short	(.L_13 - .L_12)
.L_12:
        /*002c*/ 	.word	0x00000000
        /*0030*/ 	.short	0x0005
        /*0032*/ 	.short	0x0028
        /*0034*/ 	.byte	0x00, 0xf0, 0x11, 0x00


	//----- nvinfo : EIATTR_KPARAM_INFO
	.align		4
.L_13:
        /*0038*/ 	.byte	0x04, 0x17
        /*003a*/ 	.short	(.L_15 - .L_14)
.L_14:
        /*003c*/ 	.word	0x00000000
        /*0040*/ 	.short	0x0004
        /*0042*/ 	.short	0x0020
        /*0044*/ 	.byte	0x00, 0xf5, 0x21, 0x00


	//----- nvinfo : EIATTR_KPARAM_INFO
	.align		4
.L_15:
        /*0048*/ 	.byte	0x04, 0x17
        /*004a*/ 	.short	(.L_17 - .L_16)
.L_16:
        /*004c*/ 	.word	0x00000000
        /*0050*/ 	.short	0x0003
        /*0052*/ 	.short	0x0018
        /*0054*/ 	.byte	0x00, 0xf5, 0x21, 0x00


	//----- nvinfo : EIATTR_KPARAM_INFO
	.align		4
.L_17:
        /*0058*/ 	.byte	0x04, 0x17
        /*005a*/ 	.short	(.L_19 - .L_18)
.L_18:
        /*005c*/ 	.word	0x00000000
        /*0060*/ 	.short	0x0002
        /*0062*/ 	.short	0x0010
        /*0064*/ 	.byte	0x00, 0xf5, 0x21, 0x00


	//----- nvinfo : EIATTR_KPARAM_INFO
	.align		4
.L_19:
        /*0068*/ 	.byte	0x04, 0x17
        /*006a*/ 	.short	(.L_21 - .L_20)
.L_20:
        /*006c*/ 	.word	0x00000000
        /*0070*/ 	.short	0x0001
        /*0072*/ 	.short	0x0008
        /*0074*/ 	.byte	0x00, 0xf5, 0x21, 0x00


	//----- nvinfo : EIATTR_KPARAM_INFO
	.align		4
.L_21:
        /*0078*/ 	.byte	0x04, 0x17
        /*007a*/ 	.short	(.L_23 - .L_22)
.L_22:
        /*007c*/ 	.word	0x00000000
        /*0080*/ 	.short	0x0000
        /*0082*/ 	.short	0x0000
        /*0084*/ 	.byte	0x00, 0xf5, 0x21, 0x00


	//----- nvinfo : EIATTR_SPARSE_MMA_MASK
	.align		4
.L_23:
        /*0088*/ 	.byte	0x03, 0x50
        /*008a*/ 	.short	0x0000


	//----- nvinfo : EIATTR_MAXREG_COUNT
	.align		4
        /*008c*/ 	.byte	0x03, 0x1b
        /*008e*/ 	.short	0x00ff


	//----- nvinfo : EIATTR_MERCURY_ISA_VERSION
	.align		4
        /*0090*/ 	.byte	0x03, 0x5f
        /*0092*/ 	.short	0x0101


	//----- nvinfo : EIATTR_COOP_GROUP_MASK_REGIDS
	.align		4
        /*0094*/ 	.byte	0x04, 0x29
        /*0096*/ 	.short	(.L_25 - .L_24)


	//   ....[0]....
.L_24:
        /*0098*/ 	.word	0xffffffff


	//   ....[1]....
        /*009c*/ 	.word	0xffffffff


	//   ....[2]....
        /*00a0*/ 	.word	0xffffffff


	//   ....[3]....
        /*00a4*/ 	.word	0xffffffff


	//   ....[4]....
        /*00a8*/ 	.word	0xffffffff


	//   ....[5]....
        /*00ac*/ 	.word	0xffffffff


	//   ....[6]....
        /*00b0*/ 	.word	0xffffffff


	//   ....[7]....
        /*00b4*/ 	.word	0xffffffff


	//   ....[8]....
        /*00b8*/ 	.word	0xffffffff


	//   ....[9]....
        /*00bc*/ 	.word	0xffffffff


	//   ....[10]....
        /*00c0*/ 	.word	0xffffffff


	//   ....[11]....
        /*00c4*/ 	.word	0xffffffff


	//   ....[12]....
        /*00c8*/ 	.word	0xffffffff


	//   ....[13]....
        /*00cc*/ 	.word	0xffffffff


	//   ....[14]....
        /*00d0*/ 	.word	0xffffffff


	//   ....[15]....
        /*00d4*/ 	.word	0xffffffff


	//   ....[16]....
        /*00d8*/ 	.word	0xffffffff


	//   ....[17]....
        /*00dc*/ 	.word	0xffffffff


	//   ....[18]....
        /*00e0*/ 	.word	0xffffffff


	//   ....[19]....
        /*00e4*/ 	.word	0xffffffff


	//----- nvinfo : EIATTR_COOP_GROUP_INSTR_OFFSETS
	.align		4
.L_25:
        /*00e8*/ 	.byte	0x04, 0x28
        /*00ea*/ 	.short	(.L_27 - .L_26)


	//   ....[0]....
.L_26:
        /*00ec*/ 	.word	0x00000350


	//   ....[1]....
        /*00f0*/ 	.word	0x00000380


	//   ....[2]....
        /*00f4*/ 	.word	0x00000450


	//   ....[3]....
        /*00f8*/ 	.word	0x00000480


	//   ....[4]....
        /*00fc*/ 	.word	0x00000580


	//   ....[5]....
        /*0100*/ 	.word	0x000005b0


	//   ....[6]....
        /*0104*/ 	.word	0x00000680


	//   ....[7]....
        /*0108*/ 	.word	0x00000740


	//   ....[8]....
        /*010c*/ 	.word	0x00000880


	//   ....[9]....
        /*0110*/ 	.word	0x00000910


	//   ....[10]....
        /*0114*/ 	.word	0x00000940


	//   ....[11]....
        /*0118*/ 	.word	0x00000960


	//   ....[12]....
        /*011c*/ 	.word	0x00000980


	//   ....[13]....
        /*0120*/ 	.word	0x00000990


	//   ....[14]....
        /*0124*/ 	.word	0x000009b0


	//   ....[15]....
        /*0128*/ 	.word	0x000009c0


	//   ....[16]....
        /*012c*/ 	.word	0x000009e0


	//   ....[17]....
        /*0130*/ 	.word	0x000009f0


	//   ....[18]....
        /*0134*/ 	.word	0x00000a10


	//   ....[19]....
        /*0138*/ 	.word	0x00000a20


	//----- nvinfo : EIATTR_VRC_CTA_INIT_COUNT
	.align		4
.L_27:
        /*013c*/ 	.byte	0x02, 0x4a
	.zero		1
	.zero		1


	//----- nvinfo : EIATTR_EXIT_INSTR_OFFSETS
	.align		4
        /*0140*/ 	.byte	0x04, 0x1c
        /*0142*/ 	.short	(.L_29 - .L_28)


	//   ....[0]....
.L_28:
        /*0144*/ 	.word	0x00000060


	//   ....[1]....
        /*0148*/ 	.word	0x00000a30


	//   ....[2]....
        /*014c*/ 	.word	0x00000a80


	//----- nvinfo : EIATTR_CBANK_PARAM_SIZE
	.align		4
.L_29:
        /*0150*/ 	.byte	0x03, 0x19
        /*0152*/ 	.short	0x0034


	//----- nvinfo : EIATTR_PARAM_CBANK
	.align		4
        /*0154*/ 	.byte	0x04, 0x0a
        /*0156*/ 	.short	(.L_31 - .L_30)
	.align		4
.L_30:
        /*0158*/ 	.word	index@(.nv.constant0._Z4spmvPiS_PdS0_S0_iii)
        /*015c*/ 	.short	0x0380
        /*015e*/ 	.short	0x0034


	//----- nvinfo : EIATTR_SW_WAR
	.align		4
.L_31:
        /*0160*/ 	.byte	0x04, 0x36
        /*0162*/ 	.short	(.L_33 - .L_32)
.L_32:
        /*0164*/ 	.word	0x00000008
.L_33:


//--------------------- .nv.callgraph             --------------------------
	.section	.nv.callgraph,"",@"SHT_CUDA_CALLGRAPH"
	.align	4
	.sectionentsize	8
	.align		4
        /*0000*/ 	.word	0x00000000
	.align		4
        /*0004*/ 	.word	0xffffffff
	.align		4
        /*0008*/ 	.word	0x00000000
	.align		4
        /*000c*/ 	.word	0xfffffffe
	.align		4
        /*0010*/ 	.word	0x00000000
	.align		4
        /*0014*/ 	.word	0xfffffffd
	.align		4
        /*0018*/ 	.word	0x00000000
	.align		4
        /*001c*/ 	.word	0xfffffffc


//--------------------- .text._Z4spmvPiS_PdS0_S0_iii --------------------------
	.section	.text._Z4spmvPiS_PdS0_S0_iii,"ax",@progbits
	.align	128
        .global         _Z4spmvPiS_PdS0_S0_iii
        .type           _Z4spmvPiS_PdS0_S0_iii,@function
        .size           _Z4spmvPiS_PdS0_S0_iii,(.L_x_5 - _Z4spmvPiS_PdS0_S0_iii)
        .other          _Z4spmvPiS_PdS0_S0_iii,@"STO_CUDA_ENTRY STV_DEFAULT"
_Z4spmvPiS_PdS0_S0_iii:
.text._Z4spmvPiS_PdS0_S0_iii:
[----:B------:R-:W-:Y:S01]  /*0000*/  LDC R1, c[0x0][0x37c] ;  /* 0x0000df00ff017b82 */ /* 0x000fe20000000800 */
[----:B------:R-:W0:Y:S01]  /*0010*/  S2R R0, SR_TID.X ;  /* 0x0000000000007919 */ /* 0x000e220000002100 */
[----:B------:R-:W1:Y:S01]  /*0020*/  LDCU UR4, c[0x0][0x3a8] ;  /* 0x00007500ff0477ac */ /* 0x000e620008000800 */
[----:B------:R-:W1:Y:S01]  /*0030*/  S2R R2, SR_CTAID.X ;  /* 0x0000000000027919 */ /* 0x000e620000002500 */
[----:B0-----:R-:W-:-:S04]  /*0040*/  ISETP.GT.U32.AND P0, PT, R0, 0x1f, PT ;  /* 0x0000001f0000780c */ /* 0x001fc80003f04070 */
[----:B-1----:R-:W-:-:S13]  /*0050*/  ISETP.GE.OR P0, PT, R2, UR4, P0 ;  /* 0x0000000402007c0c */ /* 0x002fda0008706670 */
[----:B------:R-:W-:Y:S05]  /*0060*/  @P0 EXIT ;  /* 0x000000000000094d */ /* 0x000fea0003800000 */
[----:B------:R-:W0:Y:S01]  /*0070*/  LDC.64 R6, c[0x0][0x380] ;  /* 0x0000e000ff067b82 */ /* 0x000e220000000a00 */
[----:B------:R-:W1:Y:S01]  /*0080*/  LDCU.64 UR6, c[0x0][0x358] ;  /* 0x00006b00ff0677ac */ /* 0x000e620008000a00 */
[----:B0-----:R-:W-:-:S05]  /*0090*/  IMAD.WIDE.U32 R6, R2, 0x4, R6 ;  /* 0x0000000402067825 */ /* 0x001fca00078e0006 */
[----:B-1----:R-:W2:Y:S04]  /*00a0*/  LDG.E R3, desc[UR6][R6.64] ;  /* 0x0000000606037981 */ /* 0x002ea8000c1e1900 */
[----:B------:R-:W2:Y:S01]  /*00b0*/  LDG.E R4, desc[UR6][R6.64+0x4] ;  /* 0x0000040606047981 */ /* 0x000ea2000c1e1900 */
[----:B------:R-:W-:Y:S01]  /*00c0*/  CS2R R10, SRZ ;  /* 0x00000000000a7805 */ /* 0x000fe2000001ff00 */
[----:B--2---:R-:W-:-:S05]  /*00d0*/  IMAD.IADD R9, R4, 0x1, -R3 ;  /* 0x0000000104097824 */ /* 0x004fca00078e0a03 */
[----:B------:R-:W-:-:S13]  /*00e0*/  ISETP.GE.AND P0, PT, R9, 0x1, PT ;  /* 0x000000010900780c */ /* 0x000fda0003f06270 */
[----:B------:R-:W-:Y:S05]  /*00f0*/  @!P0 BRA `(.L_x_0) ;  /* 0x0000000800108947 */ /* 0x000fea0003800000 */
[----:B------:R-:W0:Y:S01]  /*0100*/  S2UR UR5, SR_CgaCtaId ;  /* 0x00000000000579c3 */ /* 0x000e220000008800 */
[----:B------:R-:W-:Y:S01]  /*0110*/  LOP3.LUT R5, RZ, R3, RZ, 0x33, !PT ;  /* 0x00000003ff057212 */ /* 0x000fe200078e33ff */
[----:B------:R-:W-:Y:S01]  /*0120*/  UMOV UR4, 0x400 ;  /* 0x0000040000047882 */ /* 0x000fe20000000000 */
[----:B------:R-:W-:-:S03]  /*0130*/  CS2R R10, SRZ ;  /* 0x00000000000a7805 */ /* 0x000fc6000001ff00 */
[----:B------:R-:W-:-:S05]  /*0140*/  IMAD.IADD R5, R4, 0x1, R5 ;  /* 0x0000000104057824 */ /* 0x000fca00078e0205 */
[C---:B------:R-:W-:Y:S02]  /*0150*/  ISETP.GE.U32.AND P0, PT, R5.reuse, 0x60, PT ;  /* 0x000000600500780c */ /* 0x040fe40003f06070 */
[----:B------:R-:W-:-:S04]  /*0160*/  LEA.HI R8, R5, 0x1, RZ, 0x1b ;  /* 0x0000000105087811 */ /* 0x000fc800078fd8ff */
[----:B------:R-:W-:Y:S01]  /*0170*/  LOP3.LUT R7, R8, 0x3, RZ, 0xc0, !PT ;  /* 0x0000000308077812 */ /* 0x000fe200078ec0ff */
[----:B0-----:R-:W-:-:S06]  /*0180*/  ULEA UR4, UR5, UR4, 0x18 ;  /* 0x0000000405047291 */ /* 0x001fcc000f8ec0ff */
[C---:B------:R-:W-:Y:S02]  /*0190*/  LEA R5, R0.reuse, UR4, 0x2 ;  /* 0x0000000400057c11 */ /* 0x040fe4000f8e10ff */
[----:B------:R-:W-:Y:S01]  /*01a0*/  LEA R6, R0, UR4, 0x3 ;  /* 0x0000000400067c11 */ /* 0x000fe2000f8e18ff */
[----:B------:R-:W-:Y:S01]  /*01b0*/  UMOV UR4, URZ ;  /* 0x000000ff00047c82 */ /* 0x000fe20008000000 */
[----:B------:R-:W-:Y:S05]  /*01c0*/  @!P0 BRA `(.L_x_1) ;  /* 0x00000004006c8947 */ /* 0x000fea0003800000 */
[----:B------:R-:W-:Y:S01]  /*01d0*/  LOP3.LUT R23, R8, 0xffffffc, RZ, 0xc0, !PT ;  /* 0x0ffffffc08177812 */ /* 0x000fe200078ec0ff */
[----:B------:R-:W-:Y:S01]  /*01e0*/  VIADD R9, R9, 0xffffffe0 ;  /* 0xffffffe009097836 */ /* 0x000fe20000000000 */
[----:B------:R-:W-:Y:S01]  /*01f0*/  CS2R R10, SRZ ;  /* 0x00000000000a7805 */ /* 0x000fe2000001ff00 */
[----:B------:R-:W-:Y:S01]  /*0200*/  IMAD.IADD R8, R3, 0x1, R0 ;  /* 0x0000000103087824 */ /* 0x000fe200078e0200 */
[----:B------:R-:W-:Y:S01]  /*0210*/  IADD3 R23, PT, PT, -R23, RZ, RZ ;  /* 0x000000ff17177210 */ /* 0x000fe20007ffe1ff */
[----:B------:R-:W-:-:S06]  /*0220*/  UMOV UR4, 0x40 ;  /* 0x0000004000047882 */ /* 0x000fcc0000000000 */
.L_x_2:
[----:B------:R-:W-:-:S05]  /*0230*/  IMAD.MOV.U32 R12, RZ, RZ, 0x20 ;  /* 0x00000020ff0c7424 */ /* 0x000fca00078e00ff */
[----:B------:R-:W-:-:S04]  /*0240*/  VIADDMNMX R13, R9, R12, 0x20, PT ;  /* 0x00000020090d7446 */ /* 0x000fc8000380010c */
[----:B------:R-:W-:-:S13]  /*0250*/  ISETP.GE.AND P1, PT, R0, R13, PT ;  /* 0x0000000d0000720c */ /* 0x000fda0003f26270 */
[----:B------:R-:W0:Y:S08]  /*0260*/  @!P1 LDC.64 R14, c[0x0][0x388] ;  /* 0x0000e200ff0e9b82 */ /* 0x000e300000000a00 */
[----:B------:R-:W1:Y:S01]  /*0270*/  @!P1 LDC.64 R24, c[0x0][0x390] ;  /* 0x0000e400ff189b82 */ /* 0x000e620000000a00 */
[----:B0-----:R-:W-:-:S06]  /*0280*/  @!P1 IMAD.WIDE R14, R8, 0x4, R14 ;  /* 0x00000004080e9825 */ /* 0x001fcc00078e020e */
[----:B------:R-:W2:Y:S01]  /*0290*/  @!P1 LDG.E R14, desc[UR6][R14.64] ;  /* 0x000000060e0e9981 */ /* 0x000ea2000c1e1900 */
[----:B-1----:R-:W-:-:S06]  /*02a0*/  @!P1 IMAD.WIDE R24, R8, 0x8, R24 ;  /* 0x0000000808189825 */ /* 0x002fcc00078e0218 */
[----:B------:R-:W3:Y:S01]  /*02b0*/  @!P1 LDG.E.64 R24, desc[UR6][R24.64] ;  /* 0x0000000618189981 */ /* 0x000ee2000c1e1b00 */
[----:B------:R-:W-:-:S04]  /*02c0*/  VIMNMX R13, PT, PT, R9, 0x20, PT ;  /* 0x00000020090d7848 */ /* 0x000fc80003fe0100 */
[----:B------:R-:W-:-:S13]  /*02d0*/  ISETP.GE.AND P2, PT, R0, R13, PT ;  /* 0x0000000d0000720c */ /* 0x000fda0003f46270 */
[----:B------:R-:W0:Y:S08]  /*02e0*/  @!P2 LDC.64 R12, c[0x0][0x388] ;  /* 0x0000e200ff0cab82 */ /* 0x000e300000000a00 */
[----:B------:R-:W1:Y:S01]  /*02f0*/  @!P2 LDC.64 R16, c[0x0][0x390] ;  /* 0x0000e400ff10ab82 */ /* 0x000e620000000a00 */
[----:B------:R-:W-:-:S04]  /*0300*/  @!P2 VIADD R19, R8, 0x20 ;  /* 0x000000200813a836 */ /* 0x000fc80000000000 */
[----:B0-----:R-:W-:-:S04]  /*0310*/  @!P2 IMAD.WIDE R12, R19, 0x4, R12 ;  /* 0x00000004130ca825 */ /* 0x001fc800078e020c */
[----:B-1----:R-:W-:Y:S01]  /*0320*/  @!P2 IMAD.WIDE R16, R19, 0x8, R16 ;  /* 0x000000081310a825 */ /* 0x002fe200078e0210 */
[----:B--2---:R0:W-:Y:S04]  /*0330*/  @!P1 STS [R5], R14 ;  /* 0x0000000e05009388 */ /* 0x0041e80000000800 */
[----:B---3--:R1:W-:Y:S01]  /*0340*/  @!P1 STS.64 [R6+0x80], R24 ;  /* 0x0000801806009388 */ /* 0x0083e20000000a00 */
[----:B------:R-:W-:-:S03]  /*0350*/  NOP ;  /* 0x0000000000007918 */ /* 0x000fc60000000000 */
[----:B------:R-:W2:Y:S04]  /*0360*/  @!P1 LDS R21, [R5] ;  /* 0x0000000005159984 */ /* 0x000ea80000000800 */
[----:B------:R-:W3:Y:S01]  /*0370*/  @!P1 LDS.64 R18, [R6+0x80] ;  /* 0x0000800006129984 */ /* 0x000ee20000000a00 */
[----:B------:R-:W-:-:S03]  /*0380*/  NOP ;  /* 0x0000000000007918 */ /* 0x000fc60000000000 */
[----:B------:R-:W4:Y:S04]  /*0390*/  @!P2 LDG.E R20, desc[UR6][R12.64] ;  /* 0x000000060c14a981 */ /* 0x000f28000c1e1900 */
[----:B------:R-:W5:Y:S01]  /*03a0*/  @!P2 LDG.E.64 R16, desc[UR6][R16.64] ;  /* 0x000000061010a981 */ /* 0x000f62000c1e1b00 */
[----:B------:R-:W-:-:S05]  /*03b0*/  IMAD.MOV.U32 R22, RZ, RZ, 0x20 ;  /* 0x00000020ff167424 */ /* 0x000fca00078e00ff */
[----:B------:R-:W-:-:S04]  /*03c0*/  VIADDMNMX R15, R9, -R22, 0x20, PT ;  /* 0x00000020090f7446 */ /* 0x000fc80003800916 */
[----:B------:R-:W-:-:S13]  /*03d0*/  ISETP.GE.AND P3, PT, R0, R15, PT ;  /* 0x0000000f0000720c */ /* 0x000fda0003f66270 */
[----:B0-----:R-:W0:Y:S08]  /*03e0*/  @!P3 LDC.64 R14, c[0x0][0x388] ;  /* 0x0000e200ff0ebb82 */ /* 0x001e300000000a00 */
[----:B------:R-:W2:Y:S01]  /*03f0*/  @!P3 LDC.64 R28, c[0x0][0x390] ;  /* 0x0000e400ff1cbb82 */ /* 0x000ea20000000a00 */
[----:B-1----:R-:W-:-:S05]  /*0400*/  @!P3 IADD3 R25, PT, PT, R8, 0x40, RZ ;  /* 0x000000400819b810 */ /* 0x002fca0007ffe0ff */
[----:B0-----:R-:W-:-:S04]  /*0410*/  @!P3 IMAD.WIDE R14, R25, 0x4, R14 ;  /* 0x00000004190eb825 */ /* 0x001fc800078e020e */
[----:B--2---:R-:W-:Y:S01]  /*0420*/  @!P3 IMAD.WIDE R28, R25, 0x8, R28 ;  /* 0x00000008191cb825 */ /* 0x004fe200078e021c */
[----:B----4-:R-:W-:Y:S04]  /*0430*/  @!P2 STS [R5], R20 ;  /* 0x000000140500a388 */ /* 0x010fe80000000800 */
[----:B-----5:R0:W-:Y:S01]  /*0440*/  @!P2 STS.64 [R6+0x80], R16 ;  /* 0x000080100600a388 */ /* 0x0201e20000000a00 */
[----:B------:R-:W-:-:S03]  /*0450*/  NOP ;  /* 0x0000000000007918 */ /* 0x000fc60000000000 */
[----:B------:R-:W1:Y:S04]  /*0460*/  @!P2 LDS R22, [R5] ;  /* 0x000000000516a984 */ /* 0x000e680000000800 */
[----:B------:R-:W-:Y:S01]  /*0470*/  @!P2 LDS.64 R12, [R6+0x80] ;  /* 0x00008000060ca984 */ /* 0x000fe20000000a00 */
[----:B------:R-:W-:-:S03]  /*0480*/  NOP ;  /* 0x0000000000007918 */ /* 0x000fc60000000000 */
[----:B------:R-:W2:Y:S01]  /*0490*/  @!P3 LDG.E R14, desc[UR6][R14.64] ;  /* 0x000000060e0eb981 */ /* 0x000ea2000c1e1900 */
[----:B0-----:R-:W0:Y:S03]  /*04a0*/  @!P1 LDC.64 R16, c[0x0][0x398] ;  /* 0x0000e600ff109b82 */ /* 0x001e260000000a00 */
[----:B------:R-:W4:Y:S01]  /*04b0*/  @!P3 LDG.E.64 R28, desc[UR6][R28.64] ;  /* 0x000000061c1cb981 */ /* 0x000f22000c1e1b00 */
[----:B------:R-:W-:-:S05]  /*04c0*/  IMAD.MOV.U32 R24, RZ, RZ, 0x40 ;  /* 0x00000040ff187424 */ /* 0x000fca00078e00ff */
[----:B------:R-:W-:-:S04]  /*04d0*/  VIADDMNMX R25, R9, -R24, 0x20, PT ;  /* 0x0000002009197446 */ /* 0x000fc80003800918 */
[----:B------:R-:W-:Y:S01]  /*04e0*/  ISETP.GE.AND P0, PT, R0, R25, PT ;  /* 0x000000190000720c */ /* 0x000fe20003f06270 */
[----:B0-----:R-:W-:-:S12]  /*04f0*/  @!P1 IMAD.WIDE R16, R21, 0x8, R16 ;  /* 0x0000000815109825 */ /* 0x001fd800078e0210 */
[----:B------:R-:W0:Y:S01]  /*0500*/  @!P0 LDC.64 R26, c[0x0][0x388] ;  /* 0x0000e200ff1a8b82 */ /* 0x000e220000000a00 */
[----:B------:R-:W-:Y:S01]  /*0510*/  @!P0 VIADD R25, R8, 0x60 ;  /* 0x0000006008198836 */ /* 0x000fe20000000000 */
[----:B------:R-:W3:Y:S06]  /*0520*/  @!P1 LDG.E.64.CONSTANT R16, desc[UR6][R16.64] ;  /* 0x0000000610109981 */ /* 0x000eec000c1e9b00 */
[----:B------:R-:W5:Y:S01]  /*0530*/  @!P0 LDC.64 R20, c[0x0][0x390] ;  /* 0x0000e400ff148b82 */ /* 0x000f620000000a00 */
[----:B0-----:R-:W-:-:S04]  /*0540*/  @!P0 IMAD.WIDE R26, R25, 0x4, R26 ;  /* 0x00000004191a8825 */ /* 0x001fc800078e021a */
[----:B-----5:R-:W-:Y:S01]  /*0550*/  @!P0 IMAD.WIDE R20, R25, 0x8, R20 ;  /* 0x0000000819148825 */ /* 0x020fe200078e0214 */
[----:B--2---:R-:W-:Y:S04]  /*0560*/  @!P3 STS [R5], R14 ;  /* 0x0000000e0500b388 */ /* 0x004fe80000000800 */
[----:B----4-:R0:W-:Y:S01]  /*0570*/  @!P3 STS.64 [R6+0x80], R28 ;  /* 0x0000801c0600b388 */ /* 0x0101e20000000a00 */
[----:B------:R-:W-:-:S03]  /*0580*/  NOP ;  /* 0x0000000000007918 */ /* 0x000fc60000000000 */
[----:B------:R-:W2:Y:S04]  /*0590*/  @!P3 LDS R24, [R5] ;  /* 0x000000000518b984 */ /* 0x000ea80000000800 */
[----:B------:R-:W-:Y:S01]  /*05a0*/  @!P3 LDS.64 R14, [R6+0x80] ;  /* 0x00008000060eb984 */ /* 0x000fe20000000a00 */
[----:B------:R-:W-:-:S03]  /*05b0*/  NOP ;  /* 0x0000000000007918 */ /* 0x000fc60000000000 */
[----:B------:R-:W4:Y:S01]  /*05c0*/  @!P0 LDG.E R26, desc[UR6][R26.64] ;  /* 0x000000061a1a8981 */ /* 0x000f22000c1e1900 */
[----:B0-----:R-:W0:Y:S03]  /*05d0*/  @!P0 LDC.64 R28, c[0x0][0x398] ;  /* 0x0000e600ff1c8b82 */ /* 0x001e260000000a00 */
[----:B------:R-:W5:Y:S01]  /*05e0*/  @!P0 LDG.E.64 R20, desc[UR6][R20.64] ;  /* 0x0000000614148981 */ /* 0x000f62000c1e1b00 */
[----:B---3--:R-:W-:-:S04]  /*05f0*/  @!P1 DFMA R10, R18, R16, R10 ;  /* 0x00000010120a922b */ /* 0x008fc8000000000a */
[----:B------:R-:W1:Y:S08]  /*0600*/  @!P2 LDC.64 R18, c[0x0][0x398] ;  /* 0x0000e600ff12ab82 */ /* 0x000e700000000a00 */
[----:B------:R-:W2:Y:S01]  /*0610*/  @!P3 LDC.64 R16, c[0x0][0x398] ;  /* 0x0000e600ff10bb82 */ /* 0x000ea20000000a00 */
[----:B-1----:R-:W-:-:S06]  /*0620*/  @!P2 IMAD.WIDE R18, R22, 0x8, R18 ;  /* 0x000000081612a825 */ /* 0x002fcc00078e0212 */
[----:B------:R-:W3:Y:S01]  /*0630*/  @!P2 LDG.E.64.CONSTANT R18, desc[UR6][R18.64] ;  /* 0x000000061212a981 */ /* 0x000ee2000c1e9b00 */
[----:B--2---:R-:W-:-:S06]  /*0640*/  @!P3 IMAD.WIDE R16, R24, 0x8, R16 ;  /* 0x000000081810b825 */ /* 0x004fcc00078e0210 */
[----:B------:R-:W2:Y:S04]  /*0650*/  @!P3 LDG.E.64.CONSTANT R16, desc[UR6][R16.64] ;  /* 0x000000061010b981 */ /* 0x000ea8000c1e9b00 */
[----:B----4-:R-:W-:Y:S04]  /*0660*/  @!P0 STS [R5], R26 ;  /* 0x0000001a05008388 */ /* 0x010fe80000000800 */
[----:B-----5:R-:W-:Y:S01]  /*0670*/  @!P0 STS.64 [R6+0x80], R20 ;  /* 0x0000801406008388 */ /* 0x020fe20000000a00 */
[----:B------:R-:W-:-:S03]  /*0680*/  NOP ;  /* 0x0000000000007918 */ /* 0x000fc60000000000 */
[----:B------:R-:W0:Y:S04]  /*0690*/  @!P0 LDS R25, [R5] ;  /* 0x0000000005198984 */ /* 0x000e280000000800 */
[----:B------:R-:W1:Y:S01]  /*06a0*/  @!P0 LDS.64 R20, [R6+0x80] ;  /* 0x0000800006148984 */ /* 0x000e620000000a00 */
[----:B0-----:R-:W-:-:S06]  /*06b0*/  @!P0 IMAD.WIDE R24, R25, 0x8, R28 ;  /* 0x0000000819188825 */ /* 0x001fcc00078e021c */
[----:B------:R-:W1:Y:S01]  /*06c0*/  @!P0 LDG.E.64.CONSTANT R24, desc[UR6][R24.64] ;  /* 0x0000000618188981 */ /* 0x000e62000c1e9b00 */
[----:B------:R-:W-:Y:S01]  /*06d0*/  VIADD R23, R23, 0x4 ;  /* 0x0000000417177836 */ /* 0x000fe20000000000 */
[----:B---3--:R-:W-:-:S04]  /*06e0*/  @!P2 DFMA R10, R12, R18, R10 ;  /* 0x000000120c0aa22b */ /* 0x008fc8000000000a */
[----:B------:R-:W-:-:S04]  /*06f0*/  ISETP.NE.AND P1, PT, R23, RZ, PT ;  /* 0x000000ff1700720c */ /* 0x000fc80003f25270 */
[----:B--2---:R-:W-:Y:S01]  /*0700*/  @!P3 DFMA R10, R14, R16, R10 ;  /* 0x000000100e0ab22b */ /* 0x004fe2000000000a */
[----:B------:R-:W-:Y:S01]  /*0710*/  UIADD3 UR4, UPT, UPT, UR4, 0x80, URZ ;  /* 0x0000008004047890 */ /* 0x000fe2000fffe0ff */
[----:B------:R-:W-:Y:S01]  /*0720*/  IADD3 R9, PT, PT, R9, -0x80, RZ ;  /* 0xffffff8009097810 */ /* 0x000fe20007ffe0ff */
[----:B------:R-:W-:Y:S01]  /*0730*/  VIADD R8, R8, 0x80 ;  /* 0x0000008008087836 */ /* 0x000fe20000000000 */
[----:B------:R-:W-:-:S04]  /*0740*/  NOP ;  /* 0x0000000000007918 */ /* 0x000fc80000000000 */
[----:B-1----:R-:W-:Y:S01]  /*0750*/  @!P0 DFMA R10, R20, R24, R10 ;  /* 0x00000018140a822b */ /* 0x002fe2000000000a */
[----:B------:R-:W-:Y:S10]  /*0760*/  @P1 BRA `(.L_x_2) ;  /* 0xfffffff800b01947 */ /* 0x000ff4000383ffff */
[----:B------:R-:W-:-:S12]  /*0770*/  UIADD3 UR4, UPT, UPT, UR4, -0x40, URZ ;  /* 0xffffffc004047890 */ /* 0x000fd8000fffe0ff */
.L_x_1:
[----:B------:R-:W-:-:S13]  /*0780*/  ISETP.NE.AND P0, PT, R7, RZ, PT ;  /* 0x000000ff0700720c */ /* 0x000fda0003f05270 */
[----:B------:R-:W-:Y:S05]  /*0790*/  @!P0 BRA `(.L_x_0) ;  /* 0x0000000000688947 */ /* 0x000fea0003800000 */
[----:B------:R-:W0:Y:S01]  /*07a0*/  LDC.64 R8, c[0x0][0x390] ;  /* 0x0000e400ff087b82 */ /* 0x000e220000000a00 */
[----:B------:R-:W-:Y:S01]  /*07b0*/  IADD3 R4, PT, PT, R4, -UR4, -R3 ;  /* 0x8000000404047c10 */ /* 0x000fe2000fffe803 */
[----:B------:R-:W-:Y:S01]  /*07c0*/  IMAD.MOV R7, RZ, RZ, -R7 ;  /* 0x000000ffff077224 */ /* 0x000fe200078e0a07 */
[----:B------:R-:W-:-:S05]  /*07d0*/  IADD3 R3, PT, PT, R3, UR4, R0 ;  /* 0x0000000403037c10 */ /* 0x000fca000fffe000 */
[----:B------:R-:W1:Y:S02]  /*07e0*/  LDC.64 R12, c[0x0][0x388] ;  /* 0x0000e200ff0c7b82 */ /* 0x000e640000000a00 */
.L_x_3:
[----:B------:R-:W-:Y:S01]  /*07f0*/  VIMNMX R15, PT, PT, R4, 0x20, PT ;  /* 0x00000020040f7848 */ /* 0x000fe20003fe0100 */
[----:B-1----:R-:W-:-:S03]  /*0800*/  IMAD.WIDE R20, R3, 0x4, R12 ;  /* 0x0000000403147825 */ /* 0x002fc600078e020c */
[----:B------:R-:W-:Y:S01]  /*0810*/  ISETP.GE.AND P0, PT, R0, R15, PT ;  /* 0x0000000f0000720c */ /* 0x000fe20003f06270 */
[----:B0-----:R-:W-:-:S12]  /*0820*/  IMAD.WIDE R14, R3, 0x8, R8 ;  /* 0x00000008030e7825 */ /* 0x001fd800078e0208 */
[----:B------:R-:W2:Y:S01]  /*0830*/  @!P0 LDG.E R20, desc[UR6][R20.64] ;  /* 0x0000000614148981 */ /* 0x000ea2000c1e1900 */
[----:B------:R-:W0:Y:S03]  /*0840*/  @!P0 LDC.64 R18, c[0x0][0x398] ;  /* 0x0000e600ff128b82 */ /* 0x000e260000000a00 */
[----:B------:R-:W3:Y:S04]  /*0850*/  @!P0 LDG.E.64 R14, desc[UR6][R14.64] ;  /* 0x000000060e0e8981 */ /* 0x000ee8000c1e1b00 */
[----:B--2---:R-:W-:Y:S04]  /*0860*/  @!P0 STS [R5], R20 ;  /* 0x0000001405008388 */ /* 0x004fe80000000800 */
[----:B---3--:R-:W-:Y:S01]  /*0870*/  @!P0 STS.64 [R6+0x80], R14 ;  /* 0x0000800e06008388 */ /* 0x008fe20000000a00 */
[----:B------:R-:W-:-:S03]  /*0880*/  NOP ;  /* 0x0000000000007918 */ /* 0x000fc60000000000 */
[----:B------:R-:W0:Y:S02]  /*0890*/  @!P0 LDS R17, [R5] ;  /* 0x0000000005118984 */ /* 0x000e240000000800 */
[----:B0-----:R-:W-:Y:S02]  /*08a0*/  @!P0 IMAD.WIDE R18, R17, 0x8, R18 ;  /* 0x0000000811128825 */ /* 0x001fe400078e0212 */
[----:B------:R-:W0:Y:S04]  /*08b0*/  @!P0 LDS.64 R16, [R6+0x80] ;  /* 0x0000800006108984 */ /* 0x000e280000000a00 */
[----:B------:R-:W0:Y:S01]  /*08c0*/  @!P0 LDG.E.64.CONSTANT R18, desc[UR6][R18.64] ;  /* 0x0000000612128981 */ /* 0x000e22000c1e9b00 */
[----:B------:R-:W-:Y:S01]  /*08d0*/  VIADD R7, R7, 0x1 ;  /* 0x0000000107077836 */ /* 0x000fe20000000000 */
[----:B------:R-:W-:Y:S01]  /*08e0*/  IADD3 R3, PT, PT, R3, 0x20, RZ ;  /* 0x0000002003037810 */ /* 0x000fe20007ffe0ff */
[----:B------:R-:W-:-:S03]  /*08f0*/  VIADD R4, R4, 0xffffffe0 ;  /* 0xffffffe004047836 */ /* 0x000fc60000000000 */
[----:B------:R-:W-:Y:S01]  /*0900*/  ISETP.NE.AND P1, PT, R7, RZ, PT ;  /* 0x000000ff0700720c */ /* 0x000fe20003f25270 */
[----:B------:R-:W-:Y:S01]  /*0910*/  NOP ;  /* 0x0000000000007918 */ /* 0x000fe20000000000 */
[----:B0-----:R-:W-:-:S11]  /*0920*/  @!P0 DFMA R10, R16, R18, R10 ;  /* 0x00000012100a822b */ /* 0x001fd6000000000a */
[----:B------:R-:W-:Y:S05]  /*0930*/  @P1 BRA `(.L_x_3) ;  /* 0xfffffffc00ac1947 */ /* 0x000fea000383ffff */
.L_x_0:
[----:B------:R-:W-:Y:S01]  /*0940*/  SHFL.DOWN PT, R5, R11, 0x10, 0x1f ;  /* 0x0a001f000b057f89 */ /* 0x000fe200000e0000 */
[----:B------:R-:W-:-:S03]  /*0950*/  ISETP.NE.AND P0, PT, R0, RZ, PT ;  /* 0x000000ff0000720c */ /* 0x000fc60003f05270 */
[----:B------:R-:W0:Y:S02]  /*0960*/  SHFL.DOWN PT, R4, R10, 0x10, 0x1f ;  /* 0x0a001f000a047f89 */ /* 0x000e2400000e0000 */
[----:B0-----:R-:W-:-:S07]  /*0970*/  DADD R4, R4, R10 ;  /* 0x0000000004047229 */ /* 0x001fce000000000a */
[----:B------:R-:W-:Y:S04]  /*0980*/  SHFL.DOWN PT, R7, R5, 0x8, 0x1f ;  /* 0x09001f0005077f89 */ /* 0x000fe800000e0000 */
        /* <DEDUP_REMOVED lines=8> */
[----:B------:R0:W1:Y:S04]  /*0a10*/  SHFL.DOWN PT, R11, R13, 0x1, 0x1f ;  /* 0x08201f000d0b7f89 */ /* 0x00006800000e0000 */
[----:B------:R0:W2:Y:S01]  /*0a20*/  SHFL.DOWN PT, R10, R12, 0x1, 0x1f ;  /* 0x08201f000c0a7f89 */ /* 0x0000a200000e0000 */
[----:B------:R-:W-:Y:S05]  /*0a30*/  @P0 EXIT ;  /* 0x000000000000094d */ /* 0x000fea0003800000 */
[----:B------:R-:W3:Y:S01]  /*0a40*/  LDC.64 R4, c[0x0][0x3a0] ;  /* 0x0000e800ff047b82 */ /* 0x000ee20000000a00 */
[----:B-12---:R-:W-:Y:S01]  /*0a50*/  DADD R10, R12, R10 ;  /* 0x000000000c0a7229 */ /* 0x006fe2000000000a */
[----:B---3--:R-:W-:-:S06]  /*0a60*/  IMAD.WIDE.U32 R2, R2, 0x8, R4 ;  /* 0x0000000802027825 */ /* 0x008fcc00078e0004 */
[----:B------:R-:W-:Y:S01]  /*0a70*/  STG.E.64 desc[UR6][R2.64], R10 ;  /* 0x0000000a02007986 */ /* 0x000fe2000c101b06 */
[----:B------:R-:W-:Y:S05]  /*0a80*/  EXIT ;  /* 0x000000000000794d */ /* 0x000fea0003800000 */
.L_x_4:
[----:B------:R-:W-:-:S00]  /*0a90*/  BRA `(.L_x_4) ;  /* 0xfffffffc00fc7947 */ /* 0x000fc0000383ffff */
[----:B------:R-:W-:-:S00]  /*0aa0*/  NOP ;  /* 0x0000000000007918 */ /* 0x000fc00000000000 */
        /* <DEDUP_REMOVED lines=13> */
.L_x_5:


//--------------------- .nv.shared._Z4spmvPiS_PdS0_S0_iii --------------------------
	.section	.nv.shared._Z4spmvPiS_PdS0_S0_iii,"aw",@nobits
	.sectionflags	@""
	.align	16
	.zero		1024


//--------------------- .nv.shared.reserved.0     --------------------------
	.section	.nv.shared.reserved.0,"aw",@nobits
	.weak		__nv_reservedSMEM_offset_0_alias
	.size		__nv_reservedSMEM_offset_0_alias, 0, 64
	.other		__nv_reservedSMEM_offset_0_alias,@"STO_CUDA_RESERVED_SHARED STV_DEFAULT"
__nv_reservedSMEM_offset_0_alias:
	.zero		0
	.zero		64


//--------------------- .nv.constant0._Z4spmvPiS_PdS0_S0_iii --------------------------
	.section	.nv.constant0._Z4spmvPiS_PdS0_S0_iii,"a",@progbits
	.sectionflags	@""
	.align	4
.nv.constant0._Z4spmvPiS_PdS0_S0_iii:
	.zero		948


//--------------------- SYMBOLS --------------------------

	.type		.nv.reservedSmem.offset0,@object
	.size		.nv.reservedSmem.offset0,0x4
	.type		.nv.reservedSmem.cap,@object
	.size		.nv.reservedSmem.cap,0x4
